//
// Generated by NVIDIA NVVM Compiler
//
// Compiler Build ID: CL-36424714
// Cuda compilation tools, release 13.0, V13.0.88
// Based on NVVM 20.0.0
//

.version 9.0
.target sm_100
.address_size 64

	// .globl	_Z20matrixMultiplySharedPfS_S_iiiiii
// _ZZ20matrixMultiplySharedPfS_S_iiiiiiE3Ads has been demoted
// _ZZ20matrixMultiplySharedPfS_S_iiiiiiE3Bds has been demoted

.visible .entry _Z20matrixMultiplySharedPfS_S_iiiiii(
	.param .u64 .ptr .align 1 _Z20matrixMultiplySharedPfS_S_iiiiii_param_0,
	.param .u64 .ptr .align 1 _Z20matrixMultiplySharedPfS_S_iiiiii_param_1,
	.param .u64 .ptr .align 1 _Z20matrixMultiplySharedPfS_S_iiiiii_param_2,
	.param .u32 _Z20matrixMultiplySharedPfS_S_iiiiii_param_3,
	.param .u32 _Z20matrixMultiplySharedPfS_S_iiiiii_param_4,
	.param .u32 _Z20matrixMultiplySharedPfS_S_iiiiii_param_5,
	.param .u32 _Z20matrixMultiplySharedPfS_S_iiiiii_param_6,
	.param .u32 _Z20matrixMultiplySharedPfS_S_iiiiii_param_7,
	.param .u32 _Z20matrixMultiplySharedPfS_S_iiiiii_param_8
)
{
	.reg .pred 	%p<12>;
	.reg .b32 	%r<36>;
	.reg .b32 	%f<211>;
	.reg .b64 	%rd<13>;
	// demoted variable
	.shared .align 4 .b8 _ZZ20matrixMultiplySharedPfS_S_iiiiiiE3Ads[16384];
	// demoted variable
	.shared .align 4 .b8 _ZZ20matrixMultiplySharedPfS_S_iiiiiiE3Bds[16384];
	ld.param.u64 	%rd3, [_Z20matrixMultiplySharedPfS_S_iiiiii_param_0];
	ld.param.u64 	%rd4, [_Z20matrixMultiplySharedPfS_S_iiiiii_param_1];
	ld.param.u64 	%rd5, [_Z20matrixMultiplySharedPfS_S_iiiiii_param_2];
	ld.param.u32 	%r16, [_Z20matrixMultiplySharedPfS_S_iiiiii_param_3];
	ld.param.u32 	%r17, [_Z20matrixMultiplySharedPfS_S_iiiiii_param_4];
	ld.param.u32 	%r18, [_Z20matrixMultiplySharedPfS_S_iiiiii_param_5];
	ld.param.u32 	%r19, [_Z20matrixMultiplySharedPfS_S_iiiiii_param_6];
	ld.param.u32 	%r20, [_Z20matrixMultiplySharedPfS_S_iiiiii_param_7];
	ld.param.u32 	%r21, [_Z20matrixMultiplySharedPfS_S_iiiiii_param_8];
	mov.u32 	%r22, %ctaid.x;
	mov.u32 	%r23, %ctaid.y;
	mov.u32 	%r1, %tid.x;
	mov.u32 	%r2, %tid.y;
	mov.u32 	%r24, %ntid.y;
	mad.lo.s32 	%r3, %r23, %r24, %r2;
	mov.u32 	%r25, %ntid.x;
	mad.lo.s32 	%r4, %r22, %r25, %r1;
	cvt.rn.f32.s32 	%f10, %r17;
	mul.f32 	%f11, %f10, 0f3C800000;
	cvt.rpi.f32.f32 	%f1, %f11;
	setp.leu.f32 	%p1, %f1, 0f00000000;
	mov.f32 	%f210, 0f00000000;
	@%p1 bra 	$L__BB0_7;
	add.s32 	%r5, %r16, -1;
	shl.b32 	%r27, %r2, 8;
	mov.u32 	%r28, _ZZ20matrixMultiplySharedPfS_S_iiiiiiE3Ads;
	add.s32 	%r6, %r28, %r27;
	shl.b32 	%r29, %r1, 2;
	add.s32 	%r7, %r6, %r29;
	mul.lo.s32 	%r8, %r17, %r3;
	mov.u32 	%r30, _ZZ20matrixMultiplySharedPfS_S_iiiiiiE3Bds;
	add.s32 	%r10, %r30, %r29;
	add.s32 	%r9, %r10, %r27;
	cvta.to.global.u64 	%rd1, %rd3;
	cvta.to.global.u64 	%rd2, %rd4;
	mov.f32 	%f210, 0f00000000;
	mov.b32 	%r35, 0;
$L__BB0_2:
	setp.ge.s32 	%p2, %r3, %r5;
	shl.b32 	%r12, %r35, 6;
	add.s32 	%r31, %r12, %r1;
	setp.ge.s32 	%p3, %r31, %r17;
	mov.f32 	%f208, 0f00000000;
	or.pred  	%p4, %p2, %p3;
	@%p4 bra 	$L__BB0_4;
	add.s32 	%r32, %r31, %r8;
	mul.wide.s32 	%rd6, %r32, 4;
	add.s64 	%rd7, %rd1, %rd6;
	ld.global.f32 	%f208, [%rd7];
$L__BB0_4:
	setp.ge.s32 	%p5, %r4, %r19;
	st.shared.f32 	[%r7], %f208;
	add.s32 	%r14, %r12, %r2;
	setp.ge.s32 	%p6, %r14, %r18;
	mov.f32 	%f209, 0f00000000;
	or.pred  	%p7, %p5, %p6;
	@%p7 bra 	$L__BB0_6;
	mad.lo.s32 	%r33, %r14, %r19, %r4;
	mul.wide.s32 	%rd8, %r33, 4;
	add.s64 	%rd9, %rd2, %rd8;
	ld.global.f32 	%f209, [%rd9];
$L__BB0_6:
	st.shared.f32 	[%r9], %f209;
	bar.sync 	0;
	ld.shared.f32 	%f15, [%r6];
	ld.shared.f32 	%f16, [%r10];
	fma.rn.f32 	%f17, %f15, %f16, %f210;
	ld.shared.f32 	%f18, [%r6+4];
	ld.shared.f32 	%f19, [%r10+256];
	fma.rn.f32 	%f20, %f18, %f19, %f17;
	ld.shared.f32 	%f21, [%r6+8];
	ld.shared.f32 	%f22, [%r10+512];
	fma.rn.f32 	%f23, %f21, %f22, %f20;
	ld.shared.f32 	%f24, [%r6+12];
	ld.shared.f32 	%f25, [%r10+768];
	fma.rn.f32 	%f26, %f24, %f25, %f23;
	ld.shared.f32 	%f27, [%r6+16];
	ld.shared.f32 	%f28, [%r10+1024];
	fma.rn.f32 	%f29, %f27, %f28, %f26;
	ld.shared.f32 	%f30, [%r6+20];
	ld.shared.f32 	%f31, [%r10+1280];
	fma.rn.f32 	%f32, %f30, %f31, %f29;
	ld.shared.f32 	%f33, [%r6+24];
	ld.shared.f32 	%f34, [%r10+1536];
	fma.rn.f32 	%f35, %f33, %f34, %f32;
	ld.shared.f32 	%f36, [%r6+28];
	ld.shared.f32 	%f37, [%r10+1792];
	fma.rn.f32 	%f38, %f36, %f37, %f35;
	ld.shared.f32 	%f39, [%r6+32];
	ld.shared.f32 	%f40, [%r10+2048];
	fma.rn.f32 	%f41, %f39, %f40, %f38;
	ld.shared.f32 	%f42, [%r6+36];
	ld.shared.f32 	%f43, [%r10+2304];
	fma.rn.f32 	%f44, %f42, %f43, %f41;
	ld.shared.f32 	%f45, [%r6+40];
	ld.shared.f32 	%f46, [%r10+2560];
	fma.rn.f32 	%f47, %f45, %f46, %f44;
	ld.shared.f32 	%f48, [%r6+44];
	ld.shared.f32 	%f49, [%r10+2816];
	fma.rn.f32 	%f50, %f48, %f49, %f47;
	ld.shared.f32 	%f51, [%r6+48];
	ld.shared.f32 	%f52, [%r10+3072];
	fma.rn.f32 	%f53, %f51, %f52, %f50;
	ld.shared.f32 	%f54, [%r6+52];
	ld.shared.f32 	%f55, [%r10+3328];
	fma.rn.f32 	%f56, %f54, %f55, %f53;
	ld.shared.f32 	%f57, [%r6+56];
	ld.shared.f32 	%f58, [%r10+3584];
	fma.rn.f32 	%f59, %f57, %f58, %f56;
	ld.shared.f32 	%f60, [%r6+60];
	ld.shared.f32 	%f61, [%r10+3840];
	fma.rn.f32 	%f62, %f60, %f61, %f59;
	ld.shared.f32 	%f63, [%r6+64];
	ld.shared.f32 	%f64, [%r10+4096];
	fma.rn.f32 	%f65, %f63, %f64, %f62;
	ld.shared.f32 	%f66, [%r6+68];
	ld.shared.f32 	%f67, [%r10+4352];
	fma.rn.f32 	%f68, %f66, %f67, %f65;
	ld.shared.f32 	%f69, [%r6+72];
	ld.shared.f32 	%f70, [%r10+4608];
	fma.rn.f32 	%f71, %f69, %f70, %f68;
	ld.shared.f32 	%f72, [%r6+76];
	ld.shared.f32 	%f73, [%r10+4864];
	fma.rn.f32 	%f74, %f72, %f73, %f71;
	ld.shared.f32 	%f75, [%r6+80];
	ld.shared.f32 	%f76, [%r10+5120];
	fma.rn.f32 	%f77, %f75, %f76, %f74;
	ld.shared.f32 	%f78, [%r6+84];
	ld.shared.f32 	%f79, [%r10+5376];
	fma.rn.f32 	%f80, %f78, %f79, %f77;
	ld.shared.f32 	%f81, [%r6+88];
	ld.shared.f32 	%f82, [%r10+5632];
	fma.rn.f32 	%f83, %f81, %f82, %f80;
	ld.shared.f32 	%f84, [%r6+92];
	ld.shared.f32 	%f85, [%r10+5888];
	fma.rn.f32 	%f86, %f84, %f85, %f83;
	ld.shared.f32 	%f87, [%r6+96];
	ld.shared.f32 	%f88, [%r10+6144];
	fma.rn.f32 	%f89, %f87, %f88, %f86;
	ld.shared.f32 	%f90, [%r6+100];
	ld.shared.f32 	%f91, [%r10+6400];
	fma.rn.f32 	%f92, %f90, %f91, %f89;
	ld.shared.f32 	%f93, [%r6+104];
	ld.shared.f32 	%f94, [%r10+6656];
	fma.rn.f32 	%f95, %f93, %f94, %f92;
	ld.shared.f32 	%f96, [%r6+108];
	ld.shared.f32 	%f97, [%r10+6912];
	fma.rn.f32 	%f98, %f96, %f97, %f95;
	ld.shared.f32 	%f99, [%r6+112];
	ld.shared.f32 	%f100, [%r10+7168];
	fma.rn.f32 	%f101, %f99, %f100, %f98;
	ld.shared.f32 	%f102, [%r6+116];
	ld.shared.f32 	%f103, [%r10+7424];
	fma.rn.f32 	%f104, %f102, %f103, %f101;
	ld.shared.f32 	%f105, [%r6+120];
	ld.shared.f32 	%f106, [%r10+7680];
	fma.rn.f32 	%f107, %f105, %f106, %f104;
	ld.shared.f32 	%f108, [%r6+124];
	ld.shared.f32 	%f109, [%r10+7936];
	fma.rn.f32 	%f110, %f108, %f109, %f107;
	ld.shared.f32 	%f111, [%r6+128];
	ld.shared.f32 	%f112, [%r10+8192];
	fma.rn.f32 	%f113, %f111, %f112, %f110;
	ld.shared.f32 	%f114, [%r6+132];
	ld.shared.f32 	%f115, [%r10+8448];
	fma.rn.f32 	%f116, %f114, %f115, %f113;
	ld.shared.f32 	%f117, [%r6+136];
	ld.shared.f32 	%f118, [%r10+8704];
	fma.rn.f32 	%f119, %f117, %f118, %f116;
	ld.shared.f32 	%f120, [%r6+140];
	ld.shared.f32 	%f121, [%r10+8960];
	fma.rn.f32 	%f122, %f120, %f121, %f119;
	ld.shared.f32 	%f123, [%r6+144];
	ld.shared.f32 	%f124, [%r10+9216];
	fma.rn.f32 	%f125, %f123, %f124, %f122;
	ld.shared.f32 	%f126, [%r6+148];
	ld.shared.f32 	%f127, [%r10+9472];
	fma.rn.f32 	%f128, %f126, %f127, %f125;
	ld.shared.f32 	%f129, [%r6+152];
	ld.shared.f32 	%f130, [%r10+9728];
	fma.rn.f32 	%f131, %f129, %f130, %f128;
	ld.shared.f32 	%f132, [%r6+156];
	ld.shared.f32 	%f133, [%r10+9984];
	fma.rn.f32 	%f134, %f132, %f133, %f131;
	ld.shared.f32 	%f135, [%r6+160];
	ld.shared.f32 	%f136, [%r10+10240];
	fma.rn.f32 	%f137, %f135, %f136, %f134;
	ld.shared.f32 	%f138, [%r6+164];
	ld.shared.f32 	%f139, [%r10+10496];
	fma.rn.f32 	%f140, %f138, %f139, %f137;
	ld.shared.f32 	%f141, [%r6+168];
	ld.shared.f32 	%f142, [%r10+10752];
	fma.rn.f32 	%f143, %f141, %f142, %f140;
	ld.shared.f32 	%f144, [%r6+172];
	ld.shared.f32 	%f145, [%r10+11008];
	fma.rn.f32 	%f146, %f144, %f145, %f143;
	ld.shared.f32 	%f147, [%r6+176];
	ld.shared.f32 	%f148, [%r10+11264];
	fma.rn.f32 	%f149, %f147, %f148, %f146;
	ld.shared.f32 	%f150, [%r6+180];
	ld.shared.f32 	%f151, [%r10+11520];
	fma.rn.f32 	%f152, %f150, %f151, %f149;
	ld.shared.f32 	%f153, [%r6+184];
	ld.shared.f32 	%f154, [%r10+11776];
	fma.rn.f32 	%f155, %f153, %f154, %f152;
	ld.shared.f32 	%f156, [%r6+188];
	ld.shared.f32 	%f157, [%r10+12032];
	fma.rn.f32 	%f158, %f156, %f157, %f155;
	ld.shared.f32 	%f159, [%r6+192];
	ld.shared.f32 	%f160, [%r10+12288];
	fma.rn.f32 	%f161, %f159, %f160, %f158;
	ld.shared.f32 	%f162, [%r6+196];
	ld.shared.f32 	%f163, [%r10+12544];
	fma.rn.f32 	%f164, %f162, %f163, %f161;
	ld.shared.f32 	%f165, [%r6+200];
	ld.shared.f32 	%f166, [%r10+12800];
	fma.rn.f32 	%f167, %f165, %f166, %f164;
	ld.shared.f32 	%f168, [%r6+204];
	ld.shared.f32 	%f169, [%r10+13056];
	fma.rn.f32 	%f170, %f168, %f169, %f167;
	ld.shared.f32 	%f171, [%r6+208];
	ld.shared.f32 	%f172, [%r10+13312];
	fma.rn.f32 	%f173, %f171, %f172, %f170;
	ld.shared.f32 	%f174, [%r6+212];
	ld.shared.f32 	%f175, [%r10+13568];
	fma.rn.f32 	%f176, %f174, %f175, %f173;
	ld.shared.f32 	%f177, [%r6+216];
	ld.shared.f32 	%f178, [%r10+13824];
	fma.rn.f32 	%f179, %f177, %f178, %f176;
	ld.shared.f32 	%f180, [%r6+220];
	ld.shared.f32 	%f181, [%r10+14080];
	fma.rn.f32 	%f182, %f180, %f181, %f179;
	ld.shared.f32 	%f183, [%r6+224];
	ld.shared.f32 	%f184, [%r10+14336];
	fma.rn.f32 	%f185, %f183, %f184, %f182;
	ld.shared.f32 	%f186, [%r6+228];
	ld.shared.f32 	%f187, [%r10+14592];
	fma.rn.f32 	%f188, %f186, %f187, %f185;
	ld.shared.f32 	%f189, [%r6+232];
	ld.shared.f32 	%f190, [%r10+14848];
	fma.rn.f32 	%f191, %f189, %f190, %f188;
	ld.shared.f32 	%f192, [%r6+236];
	ld.shared.f32 	%f193, [%r10+15104];
	fma.rn.f32 	%f194, %f192, %f193, %f191;
	ld.shared.f32 	%f195, [%r6+240];
	ld.shared.f32 	%f196, [%r10+15360];
	fma.rn.f32 	%f197, %f195, %f196, %f194;
	ld.shared.f32 	%f198, [%r6+244];
	ld.shared.f32 	%f199, [%r10+15616];
	fma.rn.f32 	%f200, %f198, %f199, %f197;
	ld.shared.f32 	%f201, [%r6+248];
	ld.shared.f32 	%f202, [%r10+15872];
	fma.rn.f32 	%f203, %f201, %f202, %f200;
	ld.shared.f32 	%f204, [%r6+252];
	ld.shared.f32 	%f205, [%r10+16128];
	fma.rn.f32 	%f210, %f204, %f205, %f203;
	bar.sync 	0;
	add.s32 	%r35, %r35, 1;
	cvt.rn.f32.u32 	%f206, %r35;
	setp.gt.f32 	%p8, %f1, %f206;
	@%p8 bra 	$L__BB0_2;
$L__BB0_7:
	setp.ge.s32 	%p9, %r3, %r20;
	setp.ge.s32 	%p10, %r4, %r21;
	or.pred  	%p11, %p9, %p10;
	@%p11 bra 	$L__BB0_9;
	mad.lo.s32 	%r34, %r21, %r3, %r4;
	cvta.to.global.u64 	%rd10, %rd5;
	mul.wide.s32 	%rd11, %r34, 4;
	add.s64 	%rd12, %rd10, %rd11;
	st.global.f32 	[%rd12], %f210;
$L__BB0_9:
	ret;

}


// ===== COMPILED SASS (sm_100) =====

	.target	sm_100

	.elftype	@"ET_EXEC"


//--------------------- .note.nv.tkinfo           --------------------------
	.section	.note.nv.tkinfo,"",@"SHT_NOTE"
	.sectionflags	@"SHF_NOTE_NV_TKINFO"
	.tkinfo
        /*0018*/ 	.word	0x00000002
        /*0030*/ 	.string	""
        /*0030*/ 	.string	"ptxas"
        /*0030*/ 	.string	"Cuda compilation tools, release 13.0, V13.0.88"
        /*0030*/ 	.string	"Build cuda_13.0.r13.0/compiler.36424714_0"
        /*0030*/ 	.string	"-arch sm_100 -m 64 "



//--------------------- .note.nv.cuinfo           --------------------------
	.section	.note.nv.cuinfo,"",@"SHT_NOTE"
	.sectionflags	@"SHF_NOTE_NV_CUINFO"
        /*0018*/ 	.short	0x0002
        /*001a*/ 	.short	0x0064
        /*001c*/ 	.short	0x0082
	.zero		2


//--------------------- .nv.info                  --------------------------
	.section	.nv.info,"",@"SHT_CUDA_INFO"
	.align	4


	//----- nvinfo : EIATTR_REGCOUNT
	.align		4
        /*0000*/ 	.byte	0x04, 0x2f
        /*0002*/ 	.short	(.L_1 - .L_0)
	.align		4
.L_0:
        /*0004*/ 	.word	index@(_Z20matrixMultiplySharedPfS_S_iiiiii)
        /*0008*/ 	.word	0x00000020


	//----- nvinfo : EIATTR_FRAME_SIZE
	.align		4
.L_1:
        /*000c*/ 	.byte	0x04, 0x11
        /*000e*/ 	.short	(.L_3 - .L_2)
	.align		4
.L_2:
        /*0010*/ 	.word	index@(_Z20matrixMultiplySharedPfS_S_iiiiii)
        /*0014*/ 	.word	0x00000000


	//----- nvinfo : EIATTR_MIN_STACK_SIZE
	.align		4
.L_3:
        /*0018*/ 	.byte	0x04, 0x12
        /*001a*/ 	.short	(.L_5 - .L_4)
	.align		4
.L_4:
        /*001c*/ 	.word	index@(_Z20matrixMultiplySharedPfS_S_iiiiii)
        /*0020*/ 	.word	0x00000000
.L_5:


//--------------------- .nv.compat                --------------------------
	.section	.nv.compat,"",@"SHT_CUDA_COMPAT_INFO"
	.align	4
        /*0000*/ 	.byte	0x02, 0x09, 0x00, 0x00, 0x02, 0x02, 0x01, 0x00, 0x02, 0x05, 0x05, 0x00, 0x03, 0x07, 0x01, 0x01
        /*0010*/ 	.byte	0x02, 0x03, 0x00, 0x00, 0x02, 0x06, 0x01, 0x00, 0x04, 0x0b, 0x08, 0x00, 0x09, 0x00, 0x00, 0x00
        /*0020*/ 	.byte	0x00, 0x00, 0x00, 0x00


//--------------------- .nv.info._Z20matrixMultiplySharedPfS_S_iiiiii --------------------------
	.section	.nv.info._Z20matrixMultiplySharedPfS_S_iiiiii,"",@"SHT_CUDA_INFO"
	.sectionflags	@""
	.align	4


	//----- nvinfo : EIATTR_CUDA_API_VERSION
	.align		4
        /*0000*/ 	.byte	0x04, 0x37
        /*0002*/ 	.short	(.L_7 - .L_6)
.L_6:
        /*0004*/ 	.word	0x00000082


	//----- nvinfo : EIATTR_KPARAM_INFO
	.align		4
.L_7:
        /*0008*/ 	.byte	0x04, 0x17
        /*000a*/ 	.short	(.L_9 - .L_8)
.L_8:
        /*000c*/ 	.word	0x00000000
        /*0010*/ 	.short	0x0008
        /*0012*/ 	.short	0x002c
        /*0014*/ 	.byte	0x00, 0xf0, 0x11, 0x00


	//----- nvinfo : EIATTR_KPARAM_INFO
	.align		4
.L_9:
        /*0018*/ 	.byte	0x04, 0x17
        /*001a*/ 	.short	(.L_11 - .L_10)
.L_10:
        /*001c*/ 	.word	0x00000000
        /*0020*/ 	.short	0x0007
        /*0022*/ 	.short	0x0028
        /*0024*/ 	.byte	0x00, 0xf0, 0x11, 0x00


	//----- nvinfo : EIATTR_KPARAM_INFO
	.align		4
.L_11:
        /*0028*/ 	.byte	0x04, 0x17
        /*002a*/ 	.short	(.L_13 - .L_12)
.L_12:
        /*002c*/ 	.word	0x00000000
        /*0030*/ 	.short	0x0006
        /*0032*/ 	.short	0x0024
        /*0034*/ 	.byte	0x00, 0xf0, 0x11, 0x00


	//----- nvinfo : EIATTR_KPARAM_INFO
	.align		4
.L_13:
        /*0038*/ 	.byte	0x04, 0x17
        /*003a*/ 	.short	(.L_15 - .L_14)
.L_14:
        /*003c*/ 	.word	0x00000000
        /*0040*/ 	.short	0x0005
        /*0042*/ 	.short	0x0020
        /*0044*/ 	.byte	0x00, 0xf0, 0x11, 0x00


	//----- nvinfo : EIATTR_KPARAM_INFO
	.align		4
.L_15:
        /*0048*/ 	.byte	0x04, 0x17
        /*004a*/ 	.short	(.L_17 - .L_16)
.L_16:
        /*004c*/ 	.word	0x00000000
        /*0050*/ 	.short	0x0004
        /*0052*/ 	.short	0x001c
        /*0054*/ 	.byte	0x00, 0xf0, 0x11, 0x00


	//----- nvinfo : EIATTR_KPARAM_INFO
	.align		4
.L_17:
        /*0058*/ 	.byte	0x04, 0x17
        /*005a*/ 	.short	(.L_19 - .L_18)
.L_18:
        /*005c*/ 	.word	0x00000000
        /*0060*/ 	.short	0x0003
        /*0062*/ 	.short	0x0018
        /*0064*/ 	.byte	0x00, 0xf0, 0x11, 0x00


	//----- nvinfo : EIATTR_KPARAM_INFO
	.align		4
.L_19:
        /*0068*/ 	.byte	0x04, 0x17
        /*006a*/ 	.short	(.L_21 - .L_20)
.L_20:
        /*006c*/ 	.word	0x00000000
        /*0070*/ 	.short	0x0002
        /*0072*/ 	.short	0x0010
        /*0074*/ 	.byte	0x00, 0xf5, 0x21, 0x00


	//----- nvinfo : EIATTR_KPARAM_INFO
	.align		4
.L_21:
        /*0078*/ 	.byte	0x04, 0x17
        /*007a*/ 	.short	(.L_23 - .L_22)
.L_22:
        /*007c*/ 	.word	0x00000000
        /*0080*/ 	.short	0x0001
        /*0082*/ 	.short	0x0008
        /*0084*/ 	.byte	0x00, 0xf5, 0x21, 0x00


	//----- nvinfo : EIATTR_KPARAM_INFO
	.align		4
.L_23:
        /*0088*/ 	.byte	0x04, 0x17
        /*008a*/ 	.short	(.L_25 - .L_24)
.L_24:
        /*008c*/ 	.word	0x00000000
        /*0090*/ 	.short	0x0000
        /*0092*/ 	.short	0x0000
        /*0094*/ 	.byte	0x00, 0xf5, 0x21, 0x00


	//----- nvinfo : EIATTR_SPARSE_MMA_MASK
	.align		4
.L_25:
        /*0098*/ 	.byte	0x03, 0x50
        /*009a*/ 	.short	0x0000


	//----- nvinfo : EIATTR_MAXREG_COUNT
	.align		4
        /*009c*/ 	.byte	0x03, 0x1b
        /*009e*/ 	.short	0x00ff


	//----- nvinfo : EIATTR_NUM_BARRIERS
	.align		4
        /*00a0*/ 	.byte	0x02, 0x4c
        /*00a2*/ 	.byte	0x01
	.zero		1


	//----- nvinfo : EIATTR_MERCURY_ISA_VERSION
	.align		4
        /*00a4*/ 	.byte	0x03, 0x5f
        /*00a6*/ 	.short	0x0101


	//----- nvinfo : EIATTR_VRC_CTA_INIT_COUNT
	.align		4
        /*00a8*/ 	.byte	0x02, 0x4a
	.zero		1
	.zero		1


	//----- nvinfo : EIATTR_EXIT_INSTR_OFFSETS
	.align		4
        /*00ac*/ 	.byte	0x04, 0x1c
        /*00ae*/ 	.short	(.L_27 - .L_26)


	//   ....[0]....
.L_26:
        /*00b0*/ 	.word	0x00000cb0


	//   ....[1]....
        /*00b4*/ 	.word	0x00000d00


	//----- nvinfo : EIATTR_CBANK_PARAM_SIZE
	.align		4
.L_27:
        /*00b8*/ 	.byte	0x03, 0x19
        /*00ba*/ 	.short	0x0030


	//----- nvinfo : EIATTR_PARAM_CBANK
	.align		4
        /*00bc*/ 	.byte	0x04, 0x0a
        /*00be*/ 	.short	(.L_29 - .L_28)
	.align		4
.L_28:
        /*00c0*/ 	.word	index@(.nv.constant0._Z20matrixMultiplySharedPfS_S_iiiiii)
        /*00c4*/ 	.short	0x0380
        /*00c6*/ 	.short	0x0030


	//----- nvinfo : EIATTR_SW_WAR
	.align		4
.L_29:
        /*00c8*/ 	.byte	0x04, 0x36
        /*00ca*/ 	.short	(.L_31 - .L_30)
.L_30:
        /*00cc*/ 	.word	0x00000008
.L_31:


//--------------------- .nv.callgraph             --------------------------
	.section	.nv.callgraph,"",@"SHT_CUDA_CALLGRAPH"
	.align	4
	.sectionentsize	8
	.align		4
        /*0000*/ 	.word	0x00000000
	.align		4
        /*0004*/ 	.word	0xffffffff
	.align		4
        /*0008*/ 	.word	0x00000000
	.align		4
        /*000c*/ 	.word	0xfffffffe
	.align		4
        /*0010*/ 	.word	0x00000000
	.align		4
        /*0014*/ 	.word	0xfffffffd
	.align		4
        /*0018*/ 	.word	0x00000000
	.align		4
        /*001c*/ 	.word	0xfffffffc


//--------------------- .text._Z20matrixMultiplySharedPfS_S_iiiiii --------------------------
	.section	.text._Z20matrixMultiplySharedPfS_S_iiiiii,"ax",@progbits
	.align	128
        .global         _Z20matrixMultiplySharedPfS_S_iiiiii
        .type           _Z20matrixMultiplySharedPfS_S_iiiiii,@function
        .size           _Z20matrixMultiplySharedPfS_S_iiiiii,(.L_x_3 - _Z20matrixMultiplySharedPfS_S_iiiiii)
        .other          _Z20matrixMultiplySharedPfS_S_iiiiii,@"STO_CUDA_ENTRY STV_DEFAULT"
_Z20matrixMultiplySharedPfS_S_iiiiii:
.text._Z20matrixMultiplySharedPfS_S_iiiiii:
[----:B------:R-:W-:Y:S01]  /*0000*/  LDC R1, c[0x0][0x37c] ;  /* 0x0000df00ff017b82 */ /* 0x000fe20000000800 */
[----:B------:R-:W0:Y:S01]  /*0010*/  LDCU UR4, c[0x0][0x39c] ;  /* 0x00007380ff0477ac */ /* 0x000e220008000800 */
[----:B------:R-:W1:Y:S06]  /*0020*/  S2R R0, SR_TID.Y ;  /* 0x0000000000007919 */ /* 0x000e6c0000002200 */
[----:B------:R-:W1:Y:S01]  /*0030*/  LDC R5, c[0x0][0x364] ;  /* 0x0000d900ff057b82 */ /* 0x000e620000000800 */
[----:B------:R-:W-:Y:S01]  /*0040*/  HFMA2 R7, -RZ, RZ, 0, 0 ;  /* 0x00000000ff077431 */ /* 0x000fe200000001ff */
[----:B------:R-:W2:Y:S01]  /*0050*/  LDCU.64 UR10, c[0x0][0x358] ;  /* 0x00006b00ff0a77ac */ /* 0x000ea20008000a00 */
[----:B------:R-:W3:Y:S05]  /*0060*/  S2R R2, SR_TID.X ;  /* 0x0000000000027919 */ /* 0x000eea0000002100 */
[----:B------:R-:W1:Y:S01]  /*0070*/  S2UR UR5, SR_CTAID.Y ;  /* 0x00000000000579c3 */ /* 0x000e620000002600 */
[----:B0-----:R-:W-:-:S07]  /*0080*/  I2FP.F32.S32 R3, UR4 ;  /* 0x0000000400037c45 */ /* 0x001fce0008201400 */
[----:B------:R-:W3:Y:S01]  /*0090*/  S2UR UR4, SR_CTAID.X ;  /* 0x00000000000479c3 */ /* 0x000ee20000002500 */
[----:B------:R-:W-:-:S04]  /*00a0*/  FMUL R3, R3, 0.015625 ;  /* 0x3c80000003037820 */ /* 0x000fc80000400000 */
[----:B------:R-:W0:Y:S03]  /*00b0*/  FRND.CEIL R20, R3 ;  /* 0x0000000300147307 */ /* 0x000e260000209000 */
[----:B------:R-:W3:Y:S01]  /*00c0*/  LDC R21, c[0x0][0x360] ;  /* 0x0000d800ff157b82 */ /* 0x000ee20000000800 */
[----:B-1----:R-:W-:Y:S01]  /*00d0*/  IMAD R22, R5, UR5, R0 ;  /* 0x0000000505167c24 */ /* 0x002fe2000f8e0200 */
[----:B0-----:R-:W-:Y:S01]  /*00e0*/  FSETP.GT.AND P0, PT, R20, RZ, PT ;  /* 0x000000ff1400720b */ /* 0x001fe20003f04000 */
[----:B---3--:R-:W-:-:S12]  /*00f0*/  IMAD R21, R21, UR4, R2 ;  /* 0x0000000415157c24 */ /* 0x008fd8000f8e0202 */
[----:B--2---:R-:W-:Y:S05]  /*0100*/  @!P0 BRA `(.L_x_0) ;  /* 0x0000000800dc8947 */ /* 0x004fea0003800000 */
[----:B------:R-:W0:Y:S01]  /*0110*/  S2UR UR7, SR_CgaCtaId ;  /* 0x00000000000779c3 */ /* 0x000e220000008800 */
[----:B------:R-:W-:Y:S01]  /*0120*/  UMOV UR4, 0x400 ;  /* 0x0000040000047882 */ /* 0x000fe20000000000 */
[----:B------:R-:W1:Y:S01]  /*0130*/  LDCU UR8, c[0x0][0x398] ;  /* 0x00007300ff0877ac */ /* 0x000e620008000800 */
[----:B------:R-:W-:Y:S02]  /*0140*/  MOV R7, RZ ;  /* 0x000000ff00077202 */ /* 0x000fe40000000f00 */
[----:B------:R-:W-:Y:S01]  /*0150*/  MOV R3, RZ ;  /* 0x000000ff00037202 */ /* 0x000fe20000000f00 */
[----:B------:R-:W-:Y:S01]  /*0160*/  UIADD3 UR6, UPT, UPT, UR4, 0x4000, URZ ;  /* 0x0000400004067890 */ /* 0x000fe2000fffe0ff */
[----:B------:R-:W2:Y:S01]  /*0170*/  LDCU UR9, c[0x0][0x39c] ;  /* 0x00007380ff0977ac */ /* 0x000ea20008000800 */
[----:B------:R-:W3:Y:S01]  /*0180*/  LDCU.64 UR12, c[0x0][0x3a0] ;  /* 0x00007400ff0c77ac */ /* 0x000ee20008000a00 */
[----:B0-----:R-:W-:Y:S02]  /*0190*/  ULEA UR5, UR7, UR4, 0x18 ;  /* 0x0000000407057291 */ /* 0x001fe4000f8ec0ff */
[----:B------:R-:W-:-:S02]  /*01a0*/  ULEA UR6, UR7, UR6, 0x18 ;  /* 0x0000000607067291 */ /* 0x000fc4000f8ec0ff */
[----:B-1----:R-:W-:Y:S02]  /*01b0*/  UIADD3 UR4, UPT, UPT, UR8, -0x1, URZ ;  /* 0xffffffff08047890 */ /* 0x002fe4000fffe0ff */
[----:B------:R-:W-:Y:S02]  /*01c0*/  LEA R19, R0, UR5, 0x8 ;  /* 0x0000000500137c11 */ /* 0x000fe4000f8e40ff */
[C---:B------:R-:W-:Y:S02]  /*01d0*/  LEA R17, R2.reuse, UR6, 0x2 ;  /* 0x0000000602117c11 */ /* 0x040fe4000f8e10ff */
[----:B------:R-:W-:Y:S02]  /*01e0*/  LEA R18, R2, R19, 0x2 ;  /* 0x0000001302127211 */ /* 0x000fe400078e10ff */
[----:B--23--:R-:W-:-:S07]  /*01f0*/  LEA R16, R0, R17, 0x8 ;  /* 0x0000001100107211 */ /* 0x00cfce00078e40ff */
.L_x_1:
[C---:B------:R-:W-:Y:S01]  /*0200*/  LEA R11, R3.reuse, R2, 0x6 ;  /* 0x00000002030b7211 */ /* 0x040fe200078e30ff */
[----:B------:R-:W-:Y:S01]  /*0210*/  HFMA2 R29, -RZ, RZ, 0, 0 ;  /* 0x00000000ff1d7431 */ /* 0x000fe200000001ff */
[----:B------:R-:W-:Y:S02]  /*0220*/  LEA R6, R3, R0, 0x6 ;  /* 0x0000000003067211 */ /* 0x000fe400078e30ff */
[----:B------:R-:W-:Y:S02]  /*0230*/  ISETP.GE.AND P1, PT, R11, UR9, PT ;  /* 0x000000090b007c0c */ /* 0x000fe4000bf26270 */
[----:B------:R-:W-:Y:S02]  /*0240*/  ISETP.GE.AND P0, PT, R6, UR12, PT ;  /* 0x0000000c06007c0c */ /* 0x000fe4000bf06270 */
[----:B------:R-:W-:Y:S02]  /*0250*/  ISETP.GE.OR P1, PT, R22, UR4, P1 ;  /* 0x0000000416007c0c */ /* 0x000fe40008f26670 */
[----:B------:R-:W-:-:S02]  /*0260*/  ISETP.GE.OR P0, PT, R21, UR13, P0 ;  /* 0x0000000d15007c0c */ /* 0x000fc40008706670 */
[----:B------:R-:W-:-:S09]  /*0270*/  MOV R23, RZ ;  /* 0x000000ff00177202 */ /* 0x000fd20000000f00 */
[----:B------:R-:W0:Y:S01]  /*0280*/  @!P1 LDC.64 R4, c[0x0][0x380] ;  /* 0x0000e000ff049b82 */ /* 0x000e220000000a00 */
[----:B------:R-:W-:Y:S02]  /*0290*/  @!P1 IMAD R11, R22, UR9, R11 ;  /* 0x00000009160b9c24 */ /* 0x000fe4000f8e020b */
[----:B------:R-:W-:-:S05]  /*02a0*/  @!P0 IMAD R27, R6, UR13, R21 ;  /* 0x0000000d061b8c24 */ /* 0x000fca000f8e0215 */
[----:B------:R-:W1:Y:S01]  /*02b0*/  @!P0 LDC.64 R8, c[0x0][0x388] ;  /* 0x0000e200ff088b82 */ /* 0x000e620000000a00 */
[----:B0-----:R-:W-:-:S05]  /*02c0*/  @!P1 IMAD.WIDE R4, R11, 0x4, R4 ;  /* 0x000000040b049825 */ /* 0x001fca00078e0204 */
[----:B------:R-:W2:Y:S01]  /*02d0*/  @!P1 LDG.E R23, desc[UR10][R4.64] ;  /* 0x0000000a04179981 */ /* 0x000ea2000c1e1900 */
[----:B-1----:R-:W-:-:S05]  /*02e0*/  @!P0 IMAD.WIDE R26, R27, 0x4, R8 ;  /* 0x000000041b1a8825 */ /* 0x002fca00078e0208 */
[----:B------:R-:W3:Y:S04]  /*02f0*/  @!P0 LDG.E R29, desc[UR10][R26.64] ;  /* 0x0000000a1a1d8981 */ /* 0x000ee8000c1e1900 */
[----:B--2---:R-:W-:Y:S04]  /*0300*/  STS [R18], R23 ;  /* 0x0000001712007388 */ /* 0x004fe80000000800 */
[----:B---3--:R-:W-:Y:S01]  /*0310*/  STS [R16], R29 ;  /* 0x0000001d10007388 */ /* 0x008fe20000000800 */
[----:B------:R-:W-:Y:S06]  /*0320*/  BAR.SYNC.DEFER_BLOCKING 0x0 ;  /* 0x0000000000007b1d */ /* 0x000fec0000010000 */
[----:B------:R-:W-:Y:S04]  /*0330*/  LDS R6, [R17] ;  /* 0x0000000011067984 */ /* 0x000fe80000000800 */
[----:B------:R-:W0:Y:S04]  /*0340*/  LDS.128 R8, [R19] ;  /* 0x0000000013087984 */ /* 0x000e280000000c00 */
[----:B------:R-:W1:Y:S04]  /*0350*/  LDS R5, [R17+0x100] ;  /* 0x0001000011057984 */ /* 0x000e680000000800 */
[----:B------:R-:W2:Y:S04]  /*0360*/  LDS R4, [R17+0x200] ;  /* 0x0002000011047984 */ /* 0x000ea80000000800 */
[----:B------:R-:W3:Y:S04]  /*0370*/  LDS R28, [R17+0x300] ;  /* 0x00030000111c7984 */ /* 0x000ee80000000800 */
[----:B------:R-:W-:Y:S04]  /*0380*/  LDS R25, [R17+0x400] ;  /* 0x0004000011197984 */ /* 0x000fe80000000800 */
[----:B------:R-:W4:Y:S04]  /*0390*/  LDS.128 R12, [R19+0x10] ;  /* 0x00001000130c7984 */ /* 0x000f280000000c00 */
[----:B------:R-:W5:Y:S04]  /*03a0*/  LDS R24, [R17+0x500] ;  /* 0x0005000011187984 */ /* 0x000f680000000800 */
[----:B------:R-:W5:Y:S04]  /*03b0*/  LDS R23, [R17+0x600] ;  /* 0x0006000011177984 */ /* 0x000f680000000800 */
[----:B------:R-:W5:Y:S04]  /*03c0*/  LDS R26, [R17+0x700] ;  /* 0x00070000111a7984 */ /* 0x000f680000000800 */
[----:B------:R-:W-:Y:S01]  /*03d0*/  LDS R27, [R17+0x800] ;  /* 0x00080000111b7984 */ /* 0x000fe20000000800 */
[----:B0-----:R-:W-:-:S03]  /*03e0*/  FFMA R6, R8, R6, R7 ;  /* 0x0000000608067223 */ /* 0x001fc60000000007 */
[----:B------:R-:W-:Y:S01]  /*03f0*/  LDS R29, [R17+0x3200] ;  /* 0x00320000111d7984 */ /* 0x000fe20000000800 */
[----:B-1----:R-:W-:-:S03]  /*0400*/  FFMA R5, R5, R9, R6 ;  /* 0x0000000905057223 */ /* 0x002fc60000000006 */
[----:B------:R-:W-:Y:S01]  /*0410*/  LDS R8, [R17+0x900] ;  /* 0x0009000011087984 */ /* 0x000fe20000000800 */
[----:B--2---:R-:W-:-:S03]  /*0420*/  FFMA R9, R4, R10, R5 ;  /* 0x0000000a04097223 */ /* 0x004fc60000000005 */
[----:B------:R-:W0:Y:S01]  /*0430*/  LDS.128 R4, [R19+0x20] ;  /* 0x0000200013047984 */ /* 0x000e220000000c00 */
[----:B---3--:R-:W-:-:S03]  /*0440*/  FFMA R11, R28, R11, R9 ;  /* 0x0000000b1c0b7223 */ /* 0x008fc60000000009 */
[----:B------:R-:W1:Y:S04]  /*0450*/  LDS R9, [R17+0xa00] ;  /* 0x000a000011097984 */ /* 0x000e680000000800 */
[----:B------:R-:W2:Y:S01]  /*0460*/  LDS R28, [R17+0xb00] ;  /* 0x000b0000111c7984 */ /* 0x000ea20000000800 */
[----:B----4-:R-:W-:-:S03]  /*0470*/  FFMA R11, R12, R25, R11 ;  /* 0x000000190c0b7223 */ /* 0x010fc6000000000b */
[----:B------:R-:W-:Y:S01]  /*0480*/  LDS R25, [R17+0xc00] ;  /* 0x000c000011197984 */ /* 0x000fe20000000800 */
[----:B-----5:R-:W-:-:S04]  /*0490*/  FFMA R24, R24, R13, R11 ;  /* 0x0000000d18187223 */ /* 0x020fc8000000000b */
[----:B------:R-:W-:Y:S02]  /*04a0*/  FFMA R23, R23, R14, R24 ;  /* 0x0000000e17177223 */ /* 0x000fe40000000018 */
[----:B------:R-:W-:Y:S02]  /*04b0*/  LDS R24, [R17+0xd00] ;  /* 0x000d000011187984 */ /* 0x000fe40000000800 */
[----:B------:R-:W-:Y:S02]  /*04c0*/  FFMA R11, R26, R15, R23 ;  /* 0x0000000f1a0b7223 */ /* 0x000fe40000000017 */
[----:B------:R-:W3:Y:S04]  /*04d0*/  LDS.128 R12, [R19+0x30] ;  /* 0x00003000130c7984 */ /* 0x000ee80000000c00 */
[----:B------:R-:W4:Y:S04]  /*04e0*/  LDS R23, [R17+0xe00] ;  /* 0x000e000011177984 */ /* 0x000f280000000800 */
[----:B------:R-:W5:Y:S01]  /*04f0*/  LDS R26, [R17+0xf00] ;  /* 0x000f0000111a7984 */ /* 0x000f620000000800 */
[----:B0-----:R-:W-:-:S03]  /*0500*/  FFMA R11, R4, R27, R11 ;  /* 0x0000001b040b7223 */ /* 0x001fc6000000000b */
[----:B------:R-:W-:Y:S01]  /*0510*/  LDS R27, [R17+0x1000] ;  /* 0x00100000111b7984 */ /* 0x000fe20000000800 */
[----:B------:R-:W-:-:S03]  /*0520*/  FFMA R8, R8, R5, R11 ;  /* 0x0000000508087223 */ /* 0x000fc6000000000b */
[----:B------:R-:W-:Y:S01]  /*0530*/  LDS R4, [R17+0x1100] ;  /* 0x0011000011047984 */ /* 0x000fe20000000800 */
[----:B-1----:R-:W-:-:S03]  /*0540*/  FFMA R5, R9, R6, R8 ;  /* 0x0000000609057223 */ /* 0x002fc60000000008 */
[----:B------:R-:W0:Y:S01]  /*0550*/  LDS.128 R8, [R19+0x40] ;  /* 0x0000400013087984 */ /* 0x000e220000000c00 */
[----:B--2---:R-:W-:-:S03]  /*0560*/  FFMA R7, R28, R7, R5 ;  /* 0x000000071c077223 */ /* 0x004fc60000000005 */
[----:B------:R-:W1:Y:S04]  /*0570*/  LDS R5, [R17+0x1200] ;  /* 0x0012000011057984 */ /* 0x000e680000000800 */
[----:B------:R-:W2:Y:S01]  /*0580*/  LDS R28, [R17+0x1300] ;  /* 0x00130000111c7984 */ /* 0x000ea20000000800 */
[----:B---3--:R-:W-:-:S03]  /*0590*/  FFMA R7, R12, R25, R7 ;  /* 0x000000190c077223 */ /* 0x008fc60000000007 */
[----:B------:R-:W-:Y:S01]  /*05a0*/  LDS R25, [R17+0x1400] ;  /* 0x0014000011197984 */ /* 0x000fe20000000800 */
[----:B------:R-:W-:-:S04]  /*05b0*/  FFMA R24, R24, R13, R7 ;  /* 0x0000000d18187223 */ /* 0x000fc80000000007 */
[----:B----4-:R-:W-:Y:S02]  /*05c0*/  FFMA R23, R23, R14, R24 ;  /* 0x0000000e17177223 */ /* 0x010fe40000000018 */
[----:B------:R-:W-:Y:S02]  /*05d0*/  LDS R24, [R17+0x1500] ;  /* 0x0015000011187984 */ /* 0x000fe40000000800 */
[----:B-----5:R-:W-:Y:S02]  /*05e0*/  FFMA R7, R26, R15, R23 ;  /* 0x0000000f1a077223 */ /* 0x020fe40000000017 */
        /* <DEDUP_REMOVED lines=47> */
[----:B------:R-:W-:Y:S01]  /*08e0*/  LDS R28, [R17+0x3500] ;  /* 0x00350000111c7984 */ /* 0x000fe20000000800 */
[----:B---3--:R-:W-:-:S04]  /*08f0*/  FFMA R25, R12, R25, R27 ;  /* 0x000000190c197223 */ /* 0x008fc8000000001b */
[----:B------:R-:W-:Y:S02]  /*0900*/  FFMA R10, R24, R13, R25 ;  /* 0x0000000d180a7223 */ /* 0x000fe40000000019 */
[----:B------:R-:W2:Y:S02]  /*0910*/  LDS R24, [R17+0x2b00] ;  /* 0x002b000011187984 */ /* 0x000ea40000000800 */
[----:B----4-:R-:W-:Y:S02]  /*0920*/  FFMA R23, R23, R14, R10 ;  /* 0x0000000e17177223 */ /* 0x010fe4000000000a */
[----:B------:R-:W-:Y:S02]  /*0930*/  LDS R25, [R17+0x2e00] ;  /* 0x002e000011197984 */ /* 0x000fe40000000800 */
[----:B-----5:R-:W-:Y:S02]  /*0940*/  FFMA R27, R26, R15, R23 ;  /* 0x0000000f1a1b7223 */ /* 0x020fe40000000017 */
[----:B------:R-:W-:Y:S04]  /*0950*/  LDS R23, [R17+0x2c00] ;  /* 0x002c000011177984 */ /* 0x000fe80000000800 */
[----:B------:R-:W3:Y:S04]  /*0960*/  LDS.128 R12, [R19+0xb0] ;  /* 0x0000b000130c7984 */ /* 0x000ee80000000c00 */
[----:B------:R-:W4:Y:S01]  /*0970*/  LDS R26, [R17+0x2d00] ;  /* 0x002d0000111a7984 */ /* 0x000f220000000800 */
[----:B0-----:R-:W-:-:S03]  /*0980*/  FFMA R9, R4, R9, R27 ;  /* 0x0000000904097223 */ /* 0x001fc6000000001b */
[----:B------:R-:W0:Y:S01]  /*0990*/  LDS R4, [R17+0x2f00] ;  /* 0x002f000011047984 */ /* 0x000e220000000800 */
[----:B------:R-:W-:-:S03]  /*09a0*/  FFMA R8, R8, R5, R9 ;  /* 0x0000000508087223 */ /* 0x000fc60000000009 */
[----:B------:R-:W-:Y:S01]  /*09b0*/  LDS R27, [R17+0x3000] ;  /* 0x00300000111b7984 */ /* 0x000fe20000000800 */
[----:B-1----:R-:W-:-:S03]  /*09c0*/  FFMA R5, R11, R6, R8 ;  /* 0x000000060b057223 */ /* 0x002fc60000000008 */
[----:B------:R-:W1:Y:S01]  /*09d0*/  LDS.128 R8, [R19+0xc0] ;  /* 0x0000c00013087984 */ /* 0x000e620000000c00 */
[----:B--2---:R-:W-:-:S03]  /*09e0*/  FFMA R5, R24, R7, R5 ;  /* 0x0000000718057223 */ /* 0x004fc60000000005 */
[----:B------:R-:W2:Y:S01]  /*09f0*/  LDS R24, [R17+0x3100] ;  /* 0x0031000011187984 */ /* 0x000ea20000000800 */
[----:B---3--:R-:W-:-:S03]  /*0a00*/  FFMA R5, R12, R23, R5 ;  /* 0x000000170c057223 */ /* 0x008fc60000000005 */
[----:B------:R-:W-:Y:S01]  /*0a10*/  LDS R23, [R17+0x3400] ;  /* 0x0034000011177984 */ /* 0x000fe20000000800 */
[----:B----4-:R-:W-:-:S04]  /*0a20*/  FFMA R26, R26, R13, R5 ;  /* 0x0000000d1a1a7223 */ /* 0x010fc80000000005 */
[----:B------:R-:W-:Y:S02]  /*0a30*/  FFMA R25, R25, R14, R26 ;  /* 0x0000000e19197223 */ /* 0x000fe4000000001a */
[----:B------:R-:W3:Y:S02]  /*0a40*/  LDS R26, [R17+0x3300] ;  /* 0x00330000111a7984 */ /* 0x000ee40000000800 */
[----:B0-----:R-:W-:Y:S02]  /*0a50*/  FFMA R15, R4, R15, R25 ;  /* 0x0000000f040f7223 */ /* 0x001fe40000000019 */
[----:B------:R-:W0:Y:S04]  /*0a60*/  LDS.128 R4, [R19+0xd0] ;  /* 0x0000d00013047984 */ /* 0x000e280000000c00 */
[----:B------:R-:W4:Y:S01]  /*0a70*/  LDS R25, [R17+0x3600] ;  /* 0x0036000011197984 */ /* 0x000f220000000800 */
[----:B-1----:R-:W-:-:S03]  /*0a80*/  FFMA R15, R8, R27, R15 ;  /* 0x0000001b080f7223 */ /* 0x002fc6000000000f */
[----:B------:R-:W1:Y:S01]  /*0a90*/  LDS R8, [R17+0x3700] ;  /* 0x0037000011087984 */ /* 0x000e620000000800 */
[----:B--2---:R-:W-:-:S03]  /*0aa0*/  FFMA R24, R24, R9, R15 ;  /* 0x0000000918187223 */ /* 0x004fc6000000000f */
[----:B------:R-:W-:Y:S04]  /*0ab0*/  LDS R9, [R17+0x3800] ;  /* 0x0038000011097984 */ /* 0x000fe80000000800 */
[----:B------:R-:W2:Y:S01]  /*0ac0*/  LDS.128 R12, [R19+0xe0] ;  /* 0x0000e000130c7984 */ /* 0x000ea20000000c00 */
[----:B------:R-:W-:-:S03]  /*0ad0*/  FFMA R29, R29, R10, R24 ;  /* 0x0000000a1d1d7223 */ /* 0x000fc60000000018 */
[----:B------:R-:W5:Y:S04]  /*0ae0*/  LDS R10, [R17+0x3900] ;  /* 0x00390000110a7984 */ /* 0x000f680000000800 */
[----:B------:R-:W-:Y:S01]  /*0af0*/  LDS R24, [R17+0x3b00] ;  /* 0x003b000011187984 */ /* 0x000fe20000000800 */
[----:B---3--:R-:W-:-:S04]  /*0b00*/  FFMA R11, R26, R11, R29 ;  /* 0x0000000b1a0b7223 */ /* 0x008fc8000000001d */
[----:B0-----:R-:W-:Y:S02]  /*0b10*/  FFMA R11, R4, R23, R11 ;  /* 0x00000017040b7223 */ /* 0x001fe4000000000b */
[----:B------:R-:W-:Y:S02]  /*0b20*/  LDS R23, [R17+0x3e00] ;  /* 0x003e000011177984 */ /* 0x000fe40000000800 */
[----:B------:R-:W-:Y:S02]  /*0b30*/  FFMA R28, R28, R5, R11 ;  /* 0x000000051c1c7223 */ /* 0x000fe4000000000b */
[----:B------:R-:W0:Y:S02]  /*0b40*/  LDS R11, [R17+0x3a00] ;  /* 0x003a0000110b7984 */ /* 0x000e240000000800 */
[----:B----4-:R-:W-:-:S04]  /*0b50*/  FFMA R25, R25, R6, R28 ;  /* 0x0000000619197223 */ /* 0x010fc8000000001c */
[----:B-1----:R-:W-:Y:S02]  /*0b60*/  FFMA R27, R8, R7, R25 ;  /* 0x00000007081b7223 */ /* 0x002fe40000000019 */
[----:B------:R-:W-:Y:S04]  /*0b70*/  LDS R25, [R17+0x3c00] ;  /* 0x003c000011197984 */ /* 0x000fe80000000800 */
[----:B------:R-:W1:Y:S04]  /*0b80*/  LDS.128 R4, [R19+0xf0] ;  /* 0x0000f00013047984 */ /* 0x000e680000000c00 */
[----:B------:R-:W3:Y:S01]  /*0b90*/  LDS R8, [R17+0x3d00] ;  /* 0x003d000011087984 */ /* 0x000ee20000000800 */
[----:B--2---:R-:W-:-:S03]  /*0ba0*/  FFMA R9, R12, R9, R27 ;  /* 0x000000090c097223 */ /* 0x004fc6000000001b */
[----:B------:R-:W2:Y:S01]  /*0bb0*/  LDS R12, [R17+0x3f00] ;  /* 0x003f0000110c7984 */ /* 0x000ea20000000800 */
[----:B-----5:R-:W-:Y:S01]  /*0bc0*/  FFMA R10, R10, R13, R9 ;  /* 0x0000000d0a0a7223 */ /* 0x020fe20000000009 */
[----:B------:R-:W-:-:S04]  /*0bd0*/  IADD3 R3, PT, PT, R3, 0x1, RZ ;  /* 0x0000000103037810 */ /* 0x000fc80007ffe0ff */
[----:B------:R-:W-:Y:S01]  /*0be0*/  I2FP.F32.U32 R9, R3 ;  /* 0x0000000300097245 */ /* 0x000fe20000201000 */
[----:B------:R-:W-:Y:S03]  /*0bf0*/  BAR.SYNC.DEFER_BLOCKING 0x0 ;  /* 0x0000000000007b1d */ /* 0x000fe60000010000 */
[----:B------:R-:W-:Y:S01]  /*0c00*/  FSETP.GT.AND P0, PT, R20, R9, PT ;  /* 0x000000091400720b */ /* 0x000fe20003f04000 */
[----:B0-----:R-:W-:-:S04]  /*0c10*/  FFMA R11, R11, R14, R10 ;  /* 0x0000000e0b0b7223 */ /* 0x001fc8000000000a */
[----:B------:R-:W-:-:S04]  /*0c20*/  FFMA R11, R24, R15, R11 ;  /* 0x0000000f180b7223 */ /* 0x000fc8000000000b */
[----:B-1----:R-:W-:-:S04]  /*0c30*/  FFMA R11, R4, R25, R11 ;  /* 0x00000019040b7223 */ /* 0x002fc8000000000b */
[----:B---3--:R-:W-:-:S04]  /*0c40*/  FFMA R8, R8, R5, R11 ;  /* 0x0000000508087223 */ /* 0x008fc8000000000b */
[----:B------:R-:W-:-:S04]  /*0c50*/  FFMA R23, R23, R6, R8 ;  /* 0x0000000617177223 */ /* 0x000fc80000000008 */
[----:B--2---:R-:W-:Y:S01]  /*0c60*/  FFMA R7, R12, R7, R23 ;  /* 0x000000070c077223 */ /* 0x004fe20000000017 */
[----:B------:R-:W-:Y:S06]  /*0c70*/  @P0 BRA `(.L_x_1) ;  /* 0xfffffff400600947 */ /* 0x000fec000383ffff */
.L_x_0:
[----:B------:R-:W0:Y:S02]  /*0c80*/  LDCU.64 UR4, c[0x0][0x3a8] ;  /* 0x00007500ff0477ac */ /* 0x000e240008000a00 */
[----:B0-----:R-:W-:-:S04]  /*0c90*/  ISETP.GE.AND P0, PT, R21, UR5, PT ;  /* 0x0000000515007c0c */ /* 0x001fc8000bf06270 */
[----:B------:R-:W-:-:S13]  /*0ca0*/  ISETP.GE.OR P0, PT, R22, UR4, P0 ;  /* 0x0000000416007c0c */ /* 0x000fda0008706670 */
[----:B------:R-:W-:Y:S05]  /*0cb0*/  @P0 EXIT ;  /* 0x000000000000094d */ /* 0x000fea0003800000 */
[----:B------:R-:W0:Y:S01]  /*0cc0*/  LDC.64 R2, c[0x0][0x390] ;  /* 0x0000e400ff027b82 */ /* 0x000e220000000a00 */
[----:B------:R-:W-:-:S04]  /*0cd0*/  IMAD R21, R22, UR5, R21 ;  /* 0x0000000516157c24 */ /* 0x000fc8000f8e0215 */
[----:B0-----:R-:W-:-:S05]  /*0ce0*/  IMAD.WIDE R2, R21, 0x4, R2 ;  /* 0x0000000415027825 */ /* 0x001fca00078e0202 */
[----:B------:R-:W-:Y:S01]  /*0cf0*/  STG.E desc[UR10][R2.64], R7 ;  /* 0x0000000702007986 */ /* 0x000fe2000c10190a */
[----:B------:R-:W-:Y:S05]  /*0d00*/  EXIT ;  /* 0x000000000000794d */ /* 0x000fea0003800000 */
.L_x_2:
[----:B------:R-:W-:-:S00]  /*0d10*/  BRA `(.L_x_2) ;  /* 0xfffffffc00fc7947 */ /* 0x000fc0000383ffff */
[----:B------:R-:W-:-:S00]  /*0d20*/  NOP ;  /* 0x0000000000007918 */ /* 0x000fc00000000000 */
        /* <DEDUP_REMOVED lines=13> */
.L_x_3:


//--------------------- .nv.shared._Z20matrixMultiplySharedPfS_S_iiiiii --------------------------
	.section	.nv.shared._Z20matrixMultiplySharedPfS_S_iiiiii,"aw",@nobits
	.sectionflags	@""
	.align	4
.nv.shared._Z20matrixMultiplySharedPfS_S_iiiiii:
	.zero		33792


//--------------------- .nv.shared.reserved.0     --------------------------
	.section	.nv.shared.reserved.0,"aw",@nobits
	.weak		__nv_reservedSMEM_offset_0_alias
	.size		__nv_reservedSMEM_offset_0_alias, 0, 64
	.other		__nv_reservedSMEM_offset_0_alias,@"STO_CUDA_RESERVED_SHARED STV_DEFAULT"
__nv_reservedSMEM_offset_0_alias:
	.zero		0
	.zero		64


//--------------------- .nv.constant0._Z20matrixMultiplySharedPfS_S_iiiiii --------------------------
	.section	.nv.constant0._Z20matrixMultiplySharedPfS_S_iiiiii,"a",@progbits
	.sectionflags	@""
	.align	4
.nv.constant0._Z20matrixMultiplySharedPfS_S_iiiiii:
	.zero		944


//--------------------- SYMBOLS --------------------------

	.type		.nv.reservedSmem.offset0,@object
	.size		.nv.reservedSmem.offset0,0x4
	.type		.nv.reservedSmem.cap,@object
	.size		.nv.reservedSmem.cap,0x4
